	.headerflags	@"EF_CUDA_TEXMODE_UNIFIED EF_CUDA_64BIT_ADDRESS EF_CUDA_ACCELERATORS EF_CUDA_SM90 EF_CUDA_VIRTUAL_SM(EF_CUDA_SM90)"
	.elftype	@"ET_EXEC"


//--------------------- .nv.info                  --------------------------
	.section	.nv.info,"",@"SHT_CUDA_INFO"
	.align	4


	//----- nvinfo : EIATTR_REGCOUNT
	.align		4
        /*0000*/ 	.byte	0x04, 0x2f
        /*0002*/ 	.short	(.L_2 - .L_1)
	.align		4
.L_1:
        /*0004*/ 	.word	index@(triton_poi_fused_tanh_0)
        /*0008*/ 	.word	0x0000000a


	//----- nvinfo : EIATTR_MIN_STACK_SIZE
	.align		4
.L_2:
        /*000c*/ 	.byte	0x04, 0x12
        /*000e*/ 	.short	(.L_4 - .L_3)
	.align		4
.L_3:
        /*0010*/ 	.word	index@(triton_poi_fused_tanh_0)
        /*0014*/ 	.word	0x00000000


	//----- nvinfo : EIATTR_FRAME_SIZE
	.align		4
.L_4:
        /*0018*/ 	.byte	0x04, 0x11
        /*001a*/ 	.short	(.L_6 - .L_5)
	.align		4
.L_5:
        /*001c*/ 	.word	index@(triton_poi_fused_tanh_0)
        /*0020*/ 	.word	0x00000000


	//----- nvinfo : EIATTR_MIN_STACK_SIZE
	.align		4
.L_6:
        /*0024*/ 	.byte	0x04, 0x12
        /*0026*/ 	.short	(.L_8 - .L_7)
	.align		4
.L_7:
        /*0028*/ 	.word	index@(triton_poi_fused_tanh_0)
        /*002c*/ 	.word	0x00000000
.L_8:


//--------------------- .nv.info.triton_poi_fused_tanh_0 --------------------------
	.section	.nv.info.triton_poi_fused_tanh_0,"",@"SHT_CUDA_INFO"
	.sectionflags	@""
	.align	4


	//----- nvinfo : EIATTR_CUDA_API_VERSION
	.align		4
        /*0000*/ 	.byte	0x04, 0x37
        /*0002*/ 	.short	(.L_10 - .L_9)
.L_9:
        /*0004*/ 	.word	0x0000007c


	//----- nvinfo : EIATTR_KPARAM_INFO
	.align		4
.L_10:
        /*0008*/ 	.byte	0x04, 0x17
        /*000a*/ 	.short	(.L_12 - .L_11)
.L_11:
        /*000c*/ 	.word	0x00000000
        /*0010*/ 	.short	0x0001
        /*0012*/ 	.short	0x0008
        /*0014*/ 	.byte	0x00, 0xf0, 0x11, 0x00


	//----- nvinfo : EIATTR_KPARAM_INFO
	.align		4
.L_12:
        /*0018*/ 	.byte	0x04, 0x17
        /*001a*/ 	.short	(.L_14 - .L_13)
.L_13:
        /*001c*/ 	.word	0x00000000
        /*0020*/ 	.short	0x0000
        /*0022*/ 	.short	0x0000
        /*0024*/ 	.byte	0x00, 0xf4, 0x21, 0x00


	//----- nvinfo : EIATTR_SPARSE_MMA_MASK
	.align		4
.L_14:
        /*0028*/ 	.byte	0x03, 0x50
        /*002a*/ 	.short	0x0000


	//----- nvinfo : EIATTR_MAXREG_COUNT
	.align		4
        /*002c*/ 	.byte	0x03, 0x1b
        /*002e*/ 	.short	0x00ff


	//----- nvinfo : EIATTR_EXIT_INSTR_OFFSETS
	.align		4
        /*0030*/ 	.byte	0x04, 0x1c
        /*0032*/ 	.short	(.L_16 - .L_15)


	//   ....[0]....
.L_15:
        /*0034*/ 	.word	0x00000240


	//   ....[1]....
        /*0038*/ 	.word	0x00000260


	//----- nvinfo : EIATTR_REQNTID
	.align		4
.L_16:
        /*003c*/ 	.byte	0x04, 0x10
        /*003e*/ 	.short	(.L_18 - .L_17)
.L_17:
        /*0040*/ 	.word	0x00000080
        /*0044*/ 	.word	0x00000001
        /*0048*/ 	.word	0x00000001


	//----- nvinfo : EIATTR_CRS_STACK_SIZE
	.align		4
.L_18:
        /*004c*/ 	.byte	0x04, 0x1e
        /*004e*/ 	.short	(.L_20 - .L_19)
.L_19:
        /*0050*/ 	.word	0x00000000


	//----- nvinfo : EIATTR_CBANK_PARAM_SIZE
	.align		4
.L_20:
        /*0054*/ 	.byte	0x03, 0x19
        /*0056*/ 	.short	0x000c


	//----- nvinfo : EIATTR_PARAM_CBANK
	.align		4
        /*0058*/ 	.byte	0x04, 0x0a
        /*005a*/ 	.short	(.L_22 - .L_21)
	.align		4
.L_21:
        /*005c*/ 	.word	index@(.nv.constant0.triton_poi_fused_tanh_0)
        /*0060*/ 	.short	0x0210
        /*0062*/ 	.short	0x000c


	//----- nvinfo : EIATTR_SW_WAR
	.align		4
.L_22:
        /*0064*/ 	.byte	0x04, 0x36
        /*0066*/ 	.short	(.L_24 - .L_23)
.L_23:
        /*0068*/ 	.word	0x00000008
.L_24:


//--------------------- .nv.callgraph             --------------------------
	.section	.nv.callgraph,"",@"SHT_CUDA_CALLGRAPH"
	.align	4
	.sectionentsize	8
	.align		4
        /*0000*/ 	.word	0x00000000
	.align		4
        /*0004*/ 	.word	0xffffffff
	.align		4
        /*0008*/ 	.word	0x00000000
	.align		4
        /*000c*/ 	.word	0xfffffffe
	.align		4
        /*0010*/ 	.word	0x00000000
	.align		4
        /*0014*/ 	.word	0xfffffffd
	.align		4
        /*0018*/ 	.word	0x00000000
	.align		4
        /*001c*/ 	.word	0xfffffffc


//--------------------- .nv.constant4             --------------------------
	.section	.nv.constant4,"a",@progbits
	.align	8
	.align		8
.nv.constant4:
        /*0000*/ 	.dword	_$_str


//--------------------- .text.triton_poi_fused_tanh_0 --------------------------
	.section	.text.triton_poi_fused_tanh_0,"ax",@progbits
	.align	128
        .global         triton_poi_fused_tanh_0
        .type           triton_poi_fused_tanh_0,@function
        .size           triton_poi_fused_tanh_0,(.L_x_6 - triton_poi_fused_tanh_0)
        .other          triton_poi_fused_tanh_0,@"STO_CUDA_ENTRY STV_DEFAULT"
triton_poi_fused_tanh_0:
.text.triton_poi_fused_tanh_0:
[----:B------:R-:W0:Y:S02]  /*0000*/  LDC R1, c[0x0][0x28] ;  /* 0x00000a00ff017b82 */ /* 0x000e240000000800 */
[----:B------:R-:W1:Y:S01]  /*0010*/  S2R R0, SR_TID.X ;  /* 0x0000000000007919 */ /* 0x000e620000002100 */
[----:B------:R-:W2:Y:S01]  /*0020*/  LDC.64 R2, c[0x0][0x210] ;  /* 0x00008400ff027b82 */ /* 0x000ea20000000a00 */
[----:B------:R-:W-:Y:S01]  /*0030*/  ULDC.64 UR4, c[0x0][0x208] ;  /* 0x0000820000047ab9 */ /* 0x000fe20000000a00 */
[----:B------:R-:W-:Y:S01]  /*0040*/  BSSY B0, `(.L_x_0) ;  /* 0x0000009000007945 */ /* 0x000fe20003800000 */
[----:B------:R-:W3:Y:S01]  /*0050*/  S2R R5, SR_CTAID.X ;  /* 0x0000000000057919 */ /* 0x000ee20000002500 */
[----:B------:R-:W-:Y:S01]  /*0060*/  HFMA2.MMA R4, -RZ, RZ, 0, 0 ;  /* 0x00000000ff047435 */ /* 0x000fe200000001ff */
[----:B-1----:R-:W-:-:S04]  /*0070*/  LOP3.LUT R0, R0, 0x7f, RZ, 0xc0, !PT ;  /* 0x0000007f00007812 */ /* 0x002fc800078ec0ff */
[----:B---3--:R-:W-:-:S04]  /*0080*/  LEA R5, R5, R0, 0x7 ;  /* 0x0000000005057211 */ /* 0x008fc800078e38ff */
[C---:B------:R-:W-:Y:S01]  /*0090*/  ISETP.GE.AND P0, PT, R5.reuse, 0x80, PT ;  /* 0x000000800500780c */ /* 0x040fe20003f06270 */
[----:B--2---:R-:W-:-:S12]  /*00a0*/  IMAD.WIDE R2, R5, 0x4, R2 ;  /* 0x0000000405027825 */ /* 0x004fd800078e0202 */
[----:B------:R-:W-:Y:S05]  /*00b0*/  @P0 BRA `(.L_x_1) ;  /* 0x0000000000040947 */ /* 0x000fea0003800000 */
[----:B------:R1:W5:Y:S02]  /*00c0*/  LDG.E R4, desc[UR4][R2.64] ;  /* 0x0000000402047981 */ /* 0x000364000c1e1900 */
.L_x_1:
[----:B------:R-:W-:Y:S05]  /*00d0*/  BSYNC B0 ;  /* 0x0000000000007941 */ /* 0x000fea0003800000 */
.L_x_0:
[----:B-----5:R-:W-:Y:S01]  /*00e0*/  FADD.FTZ R7, |R4|, -RZ ;  /* 0x800000ff04077221 */ /* 0x020fe20000010200 */
[----:B------:R-:W-:Y:S04]  /*00f0*/  BSSY B0, `(.L_x_2) ;  /* 0x0000014000007945 */ /* 0x000fe80003800000 */
[----:B------:R-:W-:-:S13]  /*0100*/  FSETP.GE.AND P1, PT, R7, 0.60000002384185791016, PT ;  /* 0x3f19999a0700780b */ /* 0x000fda0003f26000 */
[----:B------:R-:W-:Y:S05]  /*0110*/  @!P1 BRA `(.L_x_3) ;  /* 0x0000000000289947 */ /* 0x000fea0003800000 */
[C---:B------:R-:W-:Y:S01]  /*0120*/  FMUL R0, R7.reuse, 2.8853900432586669922 ;  /* 0x4038aa3b07007820 */ /* 0x040fe20000400000 */
[----:B------:R-:W-:Y:S02]  /*0130*/  MOV R5, 0x3f800000 ;  /* 0x3f80000000057802 */ /* 0x000fe40000000f00 */
[----:B------:R-:W-:-:S03]  /*0140*/  FSETP.GE.AND P1, PT, R7, 9.010913848876953125, PT ;  /* 0x41102cb40700780b */ /* 0x000fc60003f26000 */
[----:B------:R-:W2:Y:S02]  /*0150*/  MUFU.EX2 R0, R0 ;  /* 0x0000000000007308 */ /* 0x000ea40000000800 */
[----:B--2---:R-:W-:-:S06]  /*0160*/  FADD R6, R0, 1 ;  /* 0x3f80000000067421 */ /* 0x004fcc0000000000 */
[----:B------:R-:W2:Y:S02]  /*0170*/  MUFU.RCP R6, R6 ;  /* 0x0000000600067308 */ /* 0x000ea40000001000 */
[----:B--2---:R-:W-:-:S05]  /*0180*/  FFMA.FTZ R5, R6, -2, R5 ;  /* 0xc000000006057823 */ /* 0x004fca0000010005 */
[----:B------:R-:W-:-:S04]  /*0190*/  FSEL R5, R5, 1, !P1 ;  /* 0x3f80000005057808 */ /* 0x000fc80004800000 */
[----:B------:R-:W-:Y:S01]  /*01a0*/  LOP3.LUT R5, R5, 0x80000000, R4, 0xf8, !PT ;  /* 0x8000000005057812 */ /* 0x000fe200078ef804 */
[----:B------:R-:W-:Y:S06]  /*01b0*/  BRA `(.L_x_4) ;  /* 0x00000000001c7947 */ /* 0x000fec0003800000 */
.L_x_3:
[----:B------:R-:W-:Y:S01]  /*01c0*/  HFMA2.MMA R0, -RZ, RZ, 1.125, -9232 ;  /* 0x3c80f082ff007435 */ /* 0x000fe200000001ff */
[----:B------:R-:W-:-:S09]  /*01d0*/  FMUL R5, R4, R4 ;  /* 0x0000000404057220 */ /* 0x000fd20000400000 */
[----:B------:R-:W-:-:S04]  /*01e0*/  FFMA.FTZ R0, R5, R0, -0.052303962409496307373 ;  /* 0xbd563cae05007423 */ /* 0x000fc80000010000 */
[----:B------:R-:W-:-:S04]  /*01f0*/  FFMA.FTZ R0, R5, R0, 0.1331529766321182251 ;  /* 0x3e08594105007423 */ /* 0x000fc80000010000 */
[----:B------:R-:W-:-:S04]  /*0200*/  FFMA.FTZ R0, R5, R0, -0.33332768082618713379 ;  /* 0xbeaaa9ed05007423 */ /* 0x000fc80000010000 */
[----:B------:R-:W-:-:S04]  /*0210*/  FFMA.FTZ R5, R5, R0, RZ ;  /* 0x0000000005057223 */ /* 0x000fc800000100ff */
[----:B------:R-:W-:-:S07]  /*0220*/  FFMA.FTZ R5, R5, R4, R4 ;  /* 0x0000000405057223 */ /* 0x000fce0000010004 */
.L_x_4:
[----:B------:R-:W-:Y:S05]  /*0230*/  BSYNC B0 ;  /* 0x0000000000007941 */ /* 0x000fea0003800000 */
.L_x_2:
[----:B------:R-:W-:Y:S05]  /*0240*/  @P0 EXIT ;  /* 0x000000000000094d */ /* 0x000fea0003800000 */
[----:B------:R-:W-:Y:S01]  /*0250*/  STG.E desc[UR4][R2.64], R5 ;  /* 0x0000000502007986 */ /* 0x000fe2000c101904 */
[----:B------:R-:W-:Y:S05]  /*0260*/  EXIT ;  /* 0x000000000000794d */ /* 0x000fea0003800000 */
.L_x_5:
[----:B------:R-:W-:-:S00]  /*0270*/  BRA `(.L_x_5) ;  /* 0xfffffffc00fc7947 */ /* 0x000fc0000383ffff */
[----:B------:R-:W-:-:S00]  /*0280*/  NOP ;  /* 0x0000000000007918 */ /* 0x000fc00000000000 */
[----:B------:R-:W-:-:S00]  /*0290*/  NOP ;  /* 0x0000000000007918 */ /* 0x000fc00000000000 */
[----:B------:R-:W-:-:S00]  /*02a0*/  NOP ;  /* 0x0000000000007918 */ /* 0x000fc00000000000 */
[----:B------:R-:W-:-:S00]  /*02b0*/  NOP ;  /* 0x0000000000007918 */ /* 0x000fc00000000000 */
[----:B------:R-:W-:-:S00]  /*02c0*/  NOP ;  /* 0x0000000000007918 */ /* 0x000fc00000000000 */
[----:B------:R-:W-:-:S00]  /*02d0*/  NOP ;  /* 0x0000000000007918 */ /* 0x000fc00000000000 */
[----:B------:R-:W-:-:S00]  /*02e0*/  NOP ;  /* 0x0000000000007918 */ /* 0x000fc00000000000 */
[----:B------:R-:W-:-:S00]  /*02f0*/  NOP ;  /* 0x0000000000007918 */ /* 0x000fc00000000000 */
.L_x_6:


//--------------------- .nv.global.init           --------------------------
	.section	.nv.global.init,"aw",@progbits
.nv.global.init:
	.type		_$_str,@object
	.size		_$_str,(.L_0 - _$_str)
_$_str:
        /*0000*/ 	.byte	0x5f, 0x5f, 0x43, 0x55, 0x44, 0x41, 0x5f, 0x46, 0x54, 0x5a, 0x00
.L_0:


//--------------------- .nv.constant0.triton_poi_fused_tanh_0 --------------------------
	.section	.nv.constant0.triton_poi_fused_tanh_0,"a",@progbits
	.sectionflags	@""
	.align	4
.nv.constant0.triton_poi_fused_tanh_0:
	.zero		540
